//
// Generated by NVIDIA NVVM Compiler
//
// Compiler Build ID: CL-36424714
// Cuda compilation tools, release 13.0, V13.0.88
// Based on NVVM 20.0.0
//

.version 9.0
.target sm_100
.address_size 64

	// .globl	_Z7simStepPhS_i

.visible .entry _Z7simStepPhS_i(
	.param .u64 .ptr .align 1 _Z7simStepPhS_i_param_0,
	.param .u64 .ptr .align 1 _Z7simStepPhS_i_param_1,
	.param .u32 _Z7simStepPhS_i_param_2
)
{
	.reg .pred 	%p<42>;
	.reg .b16 	%rs<4>;
	.reg .b32 	%r<65>;
	.reg .b64 	%rd<33>;

	ld.param.u64 	%rd3, [_Z7simStepPhS_i_param_0];
	ld.param.u64 	%rd4, [_Z7simStepPhS_i_param_1];
	ld.param.u32 	%r29, [_Z7simStepPhS_i_param_2];
	cvta.to.global.u64 	%rd1, %rd4;
	cvta.to.global.u64 	%rd2, %rd3;
	mov.u32 	%r31, %ntid.y;
	mov.u32 	%r32, %ctaid.y;
	mov.u32 	%r33, %tid.y;
	mad.lo.s32 	%r1, %r31, %r32, %r33;
	mov.u32 	%r34, %ntid.x;
	mov.u32 	%r35, %ctaid.x;
	mov.u32 	%r36, %tid.x;
	mad.lo.s32 	%r2, %r34, %r35, %r36;
	mul.lo.s32 	%r3, %r29, %r2;
	add.s32 	%r4, %r3, %r1;
	setp.gt.s32 	%p4, %r2, 0;
	setp.le.s32 	%p5, %r2, %r29;
	and.pred  	%p1, %p4, %p5;
	not.pred 	%p6, %p1;
	setp.eq.s32 	%p7, %r1, 0;
	or.pred  	%p8, %p7, %p6;
	setp.gt.s32 	%p9, %r1, %r29;
	mov.b32 	%r57, 0;
	or.pred  	%p10, %p9, %p8;
	@%p10 bra 	$L__BB0_2;
	sub.s32 	%r37, %r3, %r29;
	add.s32 	%r38, %r1, %r37;
	add.s32 	%r39, %r38, -1;
	cvt.u64.u32 	%rd5, %r39;
	add.s64 	%rd6, %rd2, %rd5;
	ld.global.u8 	%r57, [%rd6];
$L__BB0_2:
	setp.ge.s32 	%p11, %r1, %r29;
	mov.b32 	%r58, 0;
	or.pred  	%p13, %p11, %p6;
	@%p13 bra 	$L__BB0_4;
	sub.s32 	%r41, %r3, %r29;
	add.s32 	%r42, %r41, %r1;
	cvt.u64.u32 	%rd7, %r42;
	add.s64 	%rd8, %rd2, %rd7;
	ld.global.u8 	%r58, [%rd8];
$L__BB0_4:
	add.s32 	%r9, %r58, %r57;
	add.s32 	%r10, %r1, 1;
	setp.ge.s32 	%p14, %r10, %r29;
	mov.b32 	%r59, 0;
	or.pred  	%p16, %p6, %p14;
	@%p16 bra 	$L__BB0_6;
	sub.s32 	%r44, %r3, %r29;
	cvt.u64.u32 	%rd9, %r44;
	cvt.u64.u32 	%rd10, %r1;
	add.s64 	%rd11, %rd9, %rd10;
	add.s64 	%rd12, %rd2, %rd11;
	ld.global.u8 	%r59, [%rd12+1];
$L__BB0_6:
	setp.gt.s32 	%p17, %r1, %r29;
	setp.eq.s32 	%p18, %r1, 0;
	add.s32 	%r13, %r9, %r59;
	setp.gt.s32 	%p19, %r2, -1;
	setp.lt.s32 	%p20, %r2, %r29;
	and.pred  	%p2, %p19, %p20;
	not.pred 	%p21, %p2;
	or.pred  	%p22, %p18, %p21;
	mov.b32 	%r60, 0;
	or.pred  	%p23, %p17, %p22;
	@%p23 bra 	$L__BB0_8;
	add.s32 	%r46, %r4, -1;
	cvt.u64.u32 	%rd13, %r46;
	add.s64 	%rd14, %rd2, %rd13;
	ld.global.u8 	%r60, [%rd14];
$L__BB0_8:
	setp.ge.s32 	%p24, %r10, %r29;
	add.s32 	%r16, %r13, %r60;
	mov.b32 	%r61, 0;
	or.pred  	%p26, %p21, %p24;
	@%p26 bra 	$L__BB0_10;
	cvt.u64.u32 	%rd15, %r3;
	cvt.u64.u32 	%rd16, %r1;
	add.s64 	%rd17, %rd15, %rd16;
	add.s64 	%rd18, %rd2, %rd17;
	ld.global.u8 	%r61, [%rd18+1];
$L__BB0_10:
	setp.gt.s32 	%p27, %r1, %r29;
	setp.eq.s32 	%p28, %r1, 0;
	add.s32 	%r19, %r16, %r61;
	add.s32 	%r49, %r2, 1;
	setp.gt.s32 	%p29, %r2, -2;
	setp.lt.s32 	%p30, %r49, %r29;
	and.pred  	%p3, %p29, %p30;
	not.pred 	%p31, %p3;
	or.pred  	%p32, %p28, %p31;
	mov.b32 	%r62, 0;
	or.pred  	%p33, %p27, %p32;
	@%p33 bra 	$L__BB0_12;
	add.s32 	%r50, %r3, %r29;
	add.s32 	%r51, %r1, %r50;
	add.s32 	%r52, %r51, -1;
	cvt.u64.u32 	%rd19, %r52;
	add.s64 	%rd20, %rd2, %rd19;
	ld.global.u8 	%r62, [%rd20];
$L__BB0_12:
	setp.ge.s32 	%p34, %r1, %r29;
	add.s32 	%r22, %r19, %r62;
	mov.b32 	%r63, 0;
	or.pred  	%p36, %p34, %p31;
	@%p36 bra 	$L__BB0_14;
	add.s32 	%r54, %r4, %r29;
	cvt.u64.u32 	%rd21, %r54;
	add.s64 	%rd22, %rd2, %rd21;
	ld.global.u8 	%r63, [%rd22];
$L__BB0_14:
	setp.ge.s32 	%p37, %r10, %r29;
	add.s32 	%r25, %r22, %r63;
	mov.b32 	%r64, 0;
	or.pred  	%p39, %p31, %p37;
	@%p39 bra 	$L__BB0_16;
	add.s32 	%r56, %r3, %r29;
	cvt.u64.u32 	%rd23, %r56;
	cvt.u64.u32 	%rd24, %r1;
	add.s64 	%rd25, %rd23, %rd24;
	add.s64 	%rd26, %rd2, %rd25;
	ld.global.u8 	%r64, [%rd26+1];
$L__BB0_16:
	add.s32 	%r28, %r25, %r64;
	setp.gt.u32 	%p40, %r28, 1;
	@%p40 bra 	$L__BB0_18;
	cvt.s64.s32 	%rd31, %r4;
	add.s64 	%rd32, %rd1, %rd31;
	mov.b16 	%rs3, 0;
	st.global.u8 	[%rd32], %rs3;
	bra.uni 	$L__BB0_21;
$L__BB0_18:
	setp.lt.u32 	%p41, %r28, 4;
	@%p41 bra 	$L__BB0_20;
	cvt.s64.s32 	%rd29, %r4;
	add.s64 	%rd30, %rd1, %rd29;
	mov.b16 	%rs2, 0;
	st.global.u8 	[%rd30], %rs2;
	bra.uni 	$L__BB0_21;
$L__BB0_20:
	cvt.s64.s32 	%rd27, %r4;
	add.s64 	%rd28, %rd1, %rd27;
	mov.b16 	%rs1, 1;
	st.global.u8 	[%rd28], %rs1;
$L__BB0_21:
	ret;

}


// ===== COMPILED SASS (sm_100) =====

	.target	sm_100

	.elftype	@"ET_EXEC"


//--------------------- .note.nv.tkinfo           --------------------------
	.section	.note.nv.tkinfo,"",@"SHT_NOTE"
	.sectionflags	@"SHF_NOTE_NV_TKINFO"
	.tkinfo
        /*0018*/ 	.word	0x00000002
        /*0030*/ 	.string	""
        /*0030*/ 	.string	"ptxas"
        /*0030*/ 	.string	"Cuda compilation tools, release 13.0, V13.0.88"
        /*0030*/ 	.string	"Build cuda_13.0.r13.0/compiler.36424714_0"
        /*0030*/ 	.string	"-arch sm_100 -m 64 "



//--------------------- .note.nv.cuinfo           --------------------------
	.section	.note.nv.cuinfo,"",@"SHT_NOTE"
	.sectionflags	@"SHF_NOTE_NV_CUINFO"
        /*0018*/ 	.short	0x0002
        /*001a*/ 	.short	0x0064
        /*001c*/ 	.short	0x0082
	.zero		2


//--------------------- .nv.info                  --------------------------
	.section	.nv.info,"",@"SHT_CUDA_INFO"
	.align	4


	//----- nvinfo : EIATTR_REGCOUNT
	.align		4
        /*0000*/ 	.byte	0x04, 0x2f
        /*0002*/ 	.short	(.L_1 - .L_0)
	.align		4
.L_0:
        /*0004*/ 	.word	index@(_Z7simStepPhS_i)
        /*0008*/ 	.word	0x0000001a


	//----- nvinfo : EIATTR_FRAME_SIZE
	.align		4
.L_1:
        /*000c*/ 	.byte	0x04, 0x11
        /*000e*/ 	.short	(.L_3 - .L_2)
	.align		4
.L_2:
        /*0010*/ 	.word	index@(_Z7simStepPhS_i)
        /*0014*/ 	.word	0x00000000


	//----- nvinfo : EIATTR_MIN_STACK_SIZE
	.align		4
.L_3:
        /*0018*/ 	.byte	0x04, 0x12
        /*001a*/ 	.short	(.L_5 - .L_4)
	.align		4
.L_4:
        /*001c*/ 	.word	index@(_Z7simStepPhS_i)
        /*0020*/ 	.word	0x00000000
.L_5:


//--------------------- .nv.compat                --------------------------
	.section	.nv.compat,"",@"SHT_CUDA_COMPAT_INFO"
	.align	4
        /*0000*/ 	.byte	0x02, 0x09, 0x00, 0x00, 0x02, 0x02, 0x01, 0x00, 0x02, 0x05, 0x05, 0x00, 0x03, 0x07, 0x01, 0x01
        /*0010*/ 	.byte	0x02, 0x03, 0x00, 0x00, 0x02, 0x06, 0x01, 0x00, 0x04, 0x0b, 0x08, 0x00, 0x09, 0x00, 0x00, 0x00
        /*0020*/ 	.byte	0x00, 0x00, 0x00, 0x00


//--------------------- .nv.info._Z7simStepPhS_i  --------------------------
	.section	.nv.info._Z7simStepPhS_i,"",@"SHT_CUDA_INFO"
	.sectionflags	@""
	.align	4


	//----- nvinfo : EIATTR_CUDA_API_VERSION
	.align		4
        /*0000*/ 	.byte	0x04, 0x37
        /*0002*/ 	.short	(.L_7 - .L_6)
.L_6:
        /*0004*/ 	.word	0x00000082


	//----- nvinfo : EIATTR_KPARAM_INFO
	.align		4
.L_7:
        /*0008*/ 	.byte	0x04, 0x17
        /*000a*/ 	.short	(.L_9 - .L_8)
.L_8:
        /*000c*/ 	.word	0x00000000
        /*0010*/ 	.short	0x0002
        /*0012*/ 	.short	0x0010
        /*0014*/ 	.byte	0x00, 0xf0, 0x11, 0x00


	//----- nvinfo : EIATTR_KPARAM_INFO
	.align		4
.L_9:
        /*0018*/ 	.byte	0x04, 0x17
        /*001a*/ 	.short	(.L_11 - .L_10)
.L_10:
        /*001c*/ 	.word	0x00000000
        /*0020*/ 	.short	0x0001
        /*0022*/ 	.short	0x0008
        /*0024*/ 	.byte	0x00, 0xf5, 0x21, 0x00


	//----- nvinfo : EIATTR_KPARAM_INFO
	.align		4
.L_11:
        /*0028*/ 	.byte	0x04, 0x17
        /*002a*/ 	.short	(.L_13 - .L_12)
.L_12:
        /*002c*/ 	.word	0x00000000
        /*0030*/ 	.short	0x0000
        /*0032*/ 	.short	0x0000
        /*0034*/ 	.byte	0x00, 0xf5, 0x21, 0x00


	//----- nvinfo : EIATTR_SPARSE_MMA_MASK
	.align		4
.L_13:
        /*0038*/ 	.byte	0x03, 0x50
        /*003a*/ 	.short	0x0000


	//----- nvinfo : EIATTR_MAXREG_COUNT
	.align		4
        /*003c*/ 	.byte	0x03, 0x1b
        /*003e*/ 	.short	0x00ff


	//----- nvinfo : EIATTR_MERCURY_ISA_VERSION
	.align		4
        /*0040*/ 	.byte	0x03, 0x5f
        /*0042*/ 	.short	0x0101


	//----- nvinfo : EIATTR_VRC_CTA_INIT_COUNT
	.align		4
        /*0044*/ 	.byte	0x02, 0x4a
	.zero		1
	.zero		1


	//----- nvinfo : EIATTR_EXIT_INSTR_OFFSETS
	.align		4
        /*0048*/ 	.byte	0x04, 0x1c
        /*004a*/ 	.short	(.L_15 - .L_14)


	//   ....[0]....
.L_14:
        /*004c*/ 	.word	0x00000590


	//   ....[1]....
        /*0050*/ 	.word	0x000005f0


	//   ....[2]....
        /*0054*/ 	.word	0x00000660


	//----- nvinfo : EIATTR_CBANK_PARAM_SIZE
	.align		4
.L_15:
        /*0058*/ 	.byte	0x03, 0x19
        /*005a*/ 	.short	0x0014


	//----- nvinfo : EIATTR_PARAM_CBANK
	.align		4
        /*005c*/ 	.byte	0x04, 0x0a
        /*005e*/ 	.short	(.L_17 - .L_16)
	.align		4
.L_16:
        /*0060*/ 	.word	index@(.nv.constant0._Z7simStepPhS_i)
        /*0064*/ 	.short	0x0380
        /*0066*/ 	.short	0x0014


	//----- nvinfo : EIATTR_SW_WAR
	.align		4
.L_17:
        /*0068*/ 	.byte	0x04, 0x36
        /*006a*/ 	.short	(.L_19 - .L_18)
.L_18:
        /*006c*/ 	.word	0x00000008
.L_19:


//--------------------- .nv.callgraph             --------------------------
	.section	.nv.callgraph,"",@"SHT_CUDA_CALLGRAPH"
	.align	4
	.sectionentsize	8
	.align		4
        /*0000*/ 	.word	0x00000000
	.align		4
        /*0004*/ 	.word	0xffffffff
	.align		4
        /*0008*/ 	.word	0x00000000
	.align		4
        /*000c*/ 	.word	0xfffffffe
	.align		4
        /*0010*/ 	.word	0x00000000
	.align		4
        /*0014*/ 	.word	0xfffffffd
	.align		4
        /*0018*/ 	.word	0x00000000
	.align		4
        /*001c*/ 	.word	0xfffffffc


//--------------------- .text._Z7simStepPhS_i     --------------------------
	.section	.text._Z7simStepPhS_i,"ax",@progbits
	.align	128
        .global         _Z7simStepPhS_i
        .type           _Z7simStepPhS_i,@function
        .size           _Z7simStepPhS_i,(.L_x_1 - _Z7simStepPhS_i)
        .other          _Z7simStepPhS_i,@"STO_CUDA_ENTRY STV_DEFAULT"
_Z7simStepPhS_i:
.text._Z7simStepPhS_i:
[----:B------:R-:W-:Y:S01]  /*0000*/  LDC R1, c[0x0][0x37c] ;  /* 0x0000df00ff017b82 */ /* 0x000fe20000000800 */
[----:B------:R-:W0:Y:S01]  /*0010*/  S2R R0, SR_CTAID.X ;  /* 0x0000000000007919 */ /* 0x000e220000002500 */
[----:B------:R-:W1:Y:S01]  /*0020*/  LDCU UR4, c[0x0][0x364] ;  /* 0x00006c80ff0477ac */ /* 0x000e620008000800 */
[----:B------:R-:W-:Y:S01]  /*0030*/  CS2R R14, SRZ ;  /* 0x00000000000e7805 */ /* 0x000fe2000001ff00 */
[----:B------:R-:W0:Y:S01]  /*0040*/  S2R R3, SR_TID.X ;  /* 0x0000000000037919 */ /* 0x000e220000002100 */
[----:B------:R-:W0:Y:S01]  /*0050*/  LDCU UR5, c[0x0][0x360] ;  /* 0x00006c00ff0577ac */ /* 0x000e220008000800 */
[----:B------:R-:W1:Y:S01]  /*0060*/  S2R R13, SR_CTAID.Y ;  /* 0x00000000000d7919 */ /* 0x000e620000002600 */
[----:B------:R-:W2:Y:S01]  /*0070*/  LDCU UR6, c[0x0][0x390] ;  /* 0x00007200ff0677ac */ /* 0x000ea20008000800 */
[----:B------:R-:W1:Y:S01]  /*0080*/  S2R R2, SR_TID.Y ;  /* 0x0000000000027919 */ /* 0x000e620000002200 */
[----:B0-----:R-:W-:-:S04]  /*0090*/  IMAD R0, R0, UR5, R3 ;  /* 0x0000000500007c24 */ /* 0x001fc8000f8e0203 */
[C---:B--2---:R-:W-:Y:S01]  /*00a0*/  IMAD R16, R0.reuse, UR6, RZ ;  /* 0x0000000600107c24 */ /* 0x044fe2000f8e02ff */
[C---:B------:R-:W-:Y:S02]  /*00b0*/  ISETP.GT.AND P0, PT, R0.reuse, UR6, PT ;  /* 0x0000000600007c0c */ /* 0x040fe4000bf04270 */
[C---:B------:R-:W-:Y:S01]  /*00c0*/  ISETP.GE.AND P4, PT, R0.reuse, UR6, PT ;  /* 0x0000000600007c0c */ /* 0x040fe2000bf86270 */
[----:B-1----:R-:W-:Y:S01]  /*00d0*/  IMAD R13, R13, UR4, R2 ;  /* 0x000000040d0d7c24 */ /* 0x002fe2000f8e0202 */
[C---:B------:R-:W-:Y:S01]  /*00e0*/  ISETP.GT.AND P0, PT, R0.reuse, RZ, !P0 ;  /* 0x000000ff0000720c */ /* 0x040fe20004704270 */
[----:B------:R-:W0:Y:S01]  /*00f0*/  LDCU.64 UR4, c[0x0][0x358] ;  /* 0x00006b00ff0477ac */ /* 0x000e220008000a00 */
[----:B------:R-:W-:Y:S01]  /*0100*/  ISETP.GT.AND P4, PT, R0, -0x1, !P4 ;  /* 0xffffffff0000780c */ /* 0x000fe20006784270 */
[C---:B------:R-:W-:Y:S01]  /*0110*/  VIADD R12, R13.reuse, 0x1 ;  /* 0x000000010d0c7836 */ /* 0x040fe20000000000 */
[C---:B------:R-:W-:Y:S02]  /*0120*/  ISETP.EQ.OR P3, PT, R13.reuse, RZ, !P0 ;  /* 0x000000ff0d00720c */ /* 0x040fe40004762670 */
[----:B------:R-:W-:-:S02]  /*0130*/  ISETP.EQ.OR P2, PT, R13, RZ, !P4 ;  /* 0x000000ff0d00720c */ /* 0x000fc40006742670 */
[C---:B------:R-:W-:Y:S02]  /*0140*/  ISETP.GE.OR P5, PT, R12.reuse, UR6, !P0 ;  /* 0x000000060c007c0c */ /* 0x040fe4000c7a6670 */
[C---:B------:R-:W-:Y:S02]  /*0150*/  ISETP.GT.OR P3, PT, R13.reuse, UR6, P3 ;  /* 0x000000060d007c0c */ /* 0x040fe40009f64670 */
[C---:B------:R-:W-:Y:S02]  /*0160*/  ISETP.GE.OR P0, PT, R13.reuse, UR6, !P0 ;  /* 0x000000060d007c0c */ /* 0x040fe4000c706670 */
[----:B------:R-:W-:Y:S02]  /*0170*/  ISETP.GT.OR P2, PT, R13, UR6, P2 ;  /* 0x000000060d007c0c */ /* 0x000fe40009744670 */
[----:B------:R-:W-:-:S05]  /*0180*/  ISETP.GE.OR P4, PT, R12, UR6, !P4 ;  /* 0x000000060c007c0c */ /* 0x000fca000e786670 */
[----:B------:R-:W1:Y:S01]  /*0190*/  @!P5 LDC.64 R6, c[0x0][0x380] ;  /* 0x0000e000ff06db82 */ /* 0x000e620000000a00 */
[----:B------:R-:W-:Y:S01]  /*01a0*/  @!P5 VIADD R18, R16, -UR6 ;  /* 0x800000061012dc36 */ /* 0x000fe20008000000 */
[----:B------:R-:W-:-:S05]  /*01b0*/  @!P3 IADD3 R2, PT, PT, R13, -UR6, R16 ;  /* 0x800000060d02bc10 */ /* 0x000fca000fffe010 */
[----:B------:R-:W-:Y:S01]  /*01c0*/  @!P3 VIADD R3, R2, 0xffffffff ;  /* 0xffffffff0203b836 */ /* 0x000fe20000000000 */
[----:B------:R-:W2:Y:S08]  /*01d0*/  @!P3 LDC.64 R4, c[0x0][0x380] ;  /* 0x0000e000ff04bb82 */ /* 0x000eb00000000a00 */
[----:B------:R-:W3:Y:S01]  /*01e0*/  @!P0 LDC.64 R20, c[0x0][0x380] ;  /* 0x0000e000ff148b82 */ /* 0x000ee20000000a00 */
[----:B-1----:R-:W-:Y:S01]  /*01f0*/  @!P5 IADD3 R18, P1, P6, R18, R6, R13 ;  /* 0x000000061212d210 */ /* 0x002fe20007e3e00d */
[----:B------:R-:W-:-:S06]  /*0200*/  VIADD R6, R0, 0x1 ;  /* 0x0000000100067836 */ /* 0x000fcc0000000000 */
[----:B------:R-:W1:Y:S01]  /*0210*/  @!P2 LDC.64 R10, c[0x0][0x380] ;  /* 0x0000e000ff0aab82 */ /* 0x000e620000000a00 */
[----:B------:R-:W-:Y:S02]  /*0220*/  @!P5 IADD3.X R19, PT, PT, RZ, R7, RZ, P1, P6 ;  /* 0x00000007ff13d210 */ /* 0x000fe40000fec4ff */
[----:B------:R-:W-:Y:S02]  /*0230*/  ISETP.GE.AND P1, PT, R6, UR6, PT ;  /* 0x0000000606007c0c */ /* 0x000fe4000bf26270 */
[----:B--2---:R-:W-:Y:S02]  /*0240*/  @!P3 IADD3 R2, P6, PT, R3, R4, RZ ;  /* 0x000000040302b210 */ /* 0x004fe40007fde0ff */
[----:B------:R-:W-:Y:S01]  /*0250*/  ISETP.GT.AND P1, PT, R0, -0x2, !P1 ;  /* 0xfffffffe0000780c */ /* 0x000fe20004f24270 */
[----:B------:R-:W2:Y:S02]  /*0260*/  @!P4 LDC.64 R8, c[0x0][0x380] ;  /* 0x0000e000ff08cb82 */ /* 0x000ea40000000a00 */
[----:B------:R-:W-:Y:S01]  /*0270*/  @!P3 IMAD.X R3, RZ, RZ, R5, P6 ;  /* 0x000000ffff03b224 */ /* 0x000fe200030e0605 */
[----:B------:R-:W-:-:S02]  /*0280*/  @!P0 IADD3 R5, PT, PT, R13, -UR6, R16 ;  /* 0x800000060d058c10 */ /* 0x000fc4000fffe010 */
[----:B------:R-:W-:Y:S02]  /*0290*/  ISETP.EQ.OR P6, PT, R13, RZ, !P1 ;  /* 0x000000ff0d00720c */ /* 0x000fe40004fc2670 */
[----:B0-----:R0:W4:Y:S01]  /*02a0*/  @!P3 LDG.E.U8 R14, desc[UR4][R2.64] ;  /* 0x00000004020eb981 */ /* 0x001122000c1e1100 */
[----:B---3--:R-:W-:Y:S01]  /*02b0*/  @!P0 IADD3 R20, P3, PT, R5, R20, RZ ;  /* 0x0000001405148210 */ /* 0x008fe20007f7e0ff */
[C---:B------:R-:W-:Y:S01]  /*02c0*/  IMAD.IADD R0, R13.reuse, 0x1, R16 ;  /* 0x000000010d007824 */ /* 0x040fe200078e0210 */
[----:B------:R-:W-:-:S03]  /*02d0*/  ISETP.GT.OR P6, PT, R13, UR6, P6 ;  /* 0x000000060d007c0c */ /* 0x000fc6000b7c4670 */
[----:B------:R-:W-:Y:S01]  /*02e0*/  @!P0 IMAD.X R21, RZ, RZ, R21, P3 ;  /* 0x000000ffff158224 */ /* 0x000fe200018e0615 */
[----:B------:R-:W-:Y:S01]  /*02f0*/  ISETP.GE.OR P3, PT, R13, UR6, !P1 ;  /* 0x000000060d007c0c */ /* 0x000fe2000cf66670 */
[----:B------:R-:W-:Y:S01]  /*0300*/  @!P2 VIADD R17, R0, 0xffffffff ;  /* 0xffffffff0011a836 */ /* 0x000fe20000000000 */
[----:B------:R-:W-:Y:S01]  /*0310*/  ISETP.GE.OR P1, PT, R12, UR6, !P1 ;  /* 0x000000060c007c0c */ /* 0x000fe2000cf26670 */
[----:B------:R-:W-:Y:S01]  /*0320*/  IMAD.MOV.U32 R12, RZ, RZ, RZ ;  /* 0x000000ffff0c7224 */ /* 0x000fe200078e00ff */
[----:B------:R3:W4:Y:S05]  /*0330*/  @!P0 LDG.E.U8 R15, desc[UR4][R20.64] ;  /* 0x00000004140f8981 */ /* 0x00072a000c1e1100 */
[----:B------:R-:W5:Y:S08]  /*0340*/  @!P6 LDC.64 R4, c[0x0][0x380] ;  /* 0x0000e000ff04eb82 */ /* 0x000f700000000a00 */
[----:B------:R-:W5:Y:S01]  /*0350*/  @!P3 LDC.64 R6, c[0x0][0x380] ;  /* 0x0000e000ff06bb82 */ /* 0x000f620000000a00 */
[----:B-1----:R-:W-:Y:S01]  /*0360*/  @!P2 IADD3 R10, P0, PT, R17, R10, RZ ;  /* 0x0000000a110aa210 */ /* 0x002fe20007f1e0ff */
[----:B------:R1:W4:Y:S06]  /*0370*/  @!P5 LDG.E.U8 R12, desc[UR4][R18.64+0x1] ;  /* 0x00000104120cd981 */ /* 0x00032c000c1e1100 */
[----:B0-----:R-:W0:Y:S01]  /*0380*/  @!P1 LDC.64 R2, c[0x0][0x380] ;  /* 0x0000e000ff029b82 */ /* 0x001e220000000a00 */
[----:B------:R-:W-:Y:S01]  /*0390*/  @!P6 IADD3 R22, PT, PT, R13, UR6, R16 ;  /* 0x000000060d16ec10 */ /* 0x000fe2000fffe010 */
[----:B------:R-:W-:Y:S01]  /*03a0*/  @!P2 IMAD.X R11, RZ, RZ, R11, P0 ;  /* 0x000000ffff0ba224 */ /* 0x000fe200000e060b */
[----:B--2---:R-:W-:Y:S01]  /*03b0*/  @!P4 IADD3 R8, P0, P5, R16, R8, R13 ;  /* 0x000000081008c210 */ /* 0x004fe20007d1e00d */
[----:B------:R-:W-:-:S02]  /*03c0*/  IMAD.MOV.U32 R17, RZ, RZ, RZ ;  /* 0x000000ffff117224 */ /* 0x000fc400078e00ff */
[----:B------:R-:W-:Y:S01]  /*03d0*/  @!P6 VIADD R23, R22, 0xffffffff ;  /* 0xffffffff1617e836 */ /* 0x000fe20000000000 */
[----:B------:R-:W-:Y:S01]  /*03e0*/  @!P4 IADD3.X R9, PT, PT, RZ, R9, RZ, P0, P5 ;  /* 0x00000009ff09c210 */ /* 0x000fe200007ea4ff */
[----:B---3--:R-:W-:Y:S02]  /*03f0*/  @!P3 VIADD R21, R0, UR6 ;  /* 0x000000060015bc36 */ /* 0x008fe40008000000 */
[----:B------:R-:W-:Y:S01]  /*0400*/  IMAD.MOV.U32 R22, RZ, RZ, RZ ;  /* 0x000000ffff167224 */ /* 0x000fe200078e00ff */
[----:B-----5:R-:W-:Y:S01]  /*0410*/  @!P6 IADD3 R4, P0, PT, R23, R4, RZ ;  /* 0x000000041704e210 */ /* 0x020fe20007f1e0ff */
[----:B-1----:R-:W-:Y:S01]  /*0420*/  @!P1 VIADD R18, R16, UR6 ;  /* 0x0000000610129c36 */ /* 0x002fe20008000000 */
[----:B------:R1:W2:Y:S01]  /*0430*/  @!P2 LDG.E.U8 R17, desc[UR4][R10.64] ;  /* 0x000000040a11a981 */ /* 0x0002a2000c1e1100 */
[----:B------:R-:W-:-:S03]  /*0440*/  @!P3 IADD3 R6, P2, PT, R21, R6, RZ ;  /* 0x000000061506b210 */ /* 0x000fc60007f5e0ff */
[----:B------:R-:W2:Y:S01]  /*0450*/  @!P4 LDG.E.U8 R22, desc[UR4][R8.64+0x1] ;  /* 0x000001040816c981 */ /* 0x000ea2000c1e1100 */
[----:B------:R-:W-:Y:S02]  /*0460*/  @!P6 IMAD.X R5, RZ, RZ, R5, P0 ;  /* 0x000000ffff05e224 */ /* 0x000fe400000e0605 */
[----:B------:R-:W-:Y:S02]  /*0470*/  IMAD.MOV.U32 R16, RZ, RZ, RZ ;  /* 0x000000ffff107224 */ /* 0x000fe400078e00ff */
[----:B------:R-:W-:Y:S01]  /*0480*/  @!P3 IMAD.X R7, RZ, RZ, R7, P2 ;  /* 0x000000ffff07b224 */ /* 0x000fe200010e0607 */
[----:B0-----:R-:W-:Y:S01]  /*0490*/  @!P1 IADD3 R2, P0, P4, R18, R2, R13 ;  /* 0x0000000212029210 */ /* 0x001fe20007c1e00d */
[----:B------:R-:W-:Y:S02]  /*04a0*/  IMAD.MOV.U32 R13, RZ, RZ, RZ ;  /* 0x000000ffff0d7224 */ /* 0x000fe400078e00ff */
[----:B------:R-:W3:Y:S01]  /*04b0*/  @!P6 LDG.E.U8 R16, desc[UR4][R4.64] ;  /* 0x000000040410e981 */ /* 0x000ee2000c1e1100 */
[----:B-1----:R-:W-:Y:S01]  /*04c0*/  IMAD.MOV.U32 R10, RZ, RZ, RZ ;  /* 0x000000ffff0a7224 */ /* 0x002fe200078e00ff */
[----:B------:R-:W-:-:S02]  /*04d0*/  @!P1 IADD3.X R3, PT, PT, RZ, R3, RZ, P0, P4 ;  /* 0x00000003ff039210 */ /* 0x000fc400007e84ff */
[----:B------:R-:W3:Y:S04]  /*04e0*/  @!P3 LDG.E.U8 R13, desc[UR4][R6.64] ;  /* 0x00000004060db981 */ /* 0x000ee8000c1e1100 */
[----:B------:R-:W5:Y:S01]  /*04f0*/  @!P1 LDG.E.U8 R10, desc[UR4][R2.64+0x1] ;  /* 0x00000104020a9981 */ /* 0x000f62000c1e1100 */
[----:B----4-:R-:W-:-:S04]  /*0500*/  IADD3 R12, PT, PT, R12, R15, R14 ;  /* 0x0000000f0c0c7210 */ /* 0x010fc80007ffe00e */
[----:B--2---:R-:W-:-:S04]  /*0510*/  IADD3 R12, PT, PT, R22, R12, R17 ;  /* 0x0000000c160c7210 */ /* 0x004fc80007ffe011 */
[----:B---3--:R-:W-:-:S05]  /*0520*/  IADD3 R13, PT, PT, R13, R12, R16 ;  /* 0x0000000c0d0d7210 */ /* 0x008fca0007ffe010 */
[----:B-----5:R-:W-:-:S05]  /*0530*/  IMAD.IADD R10, R13, 0x1, R10 ;  /* 0x000000010d0a7824 */ /* 0x020fca00078e020a */
[----:B------:R-:W-:-:S13]  /*0540*/  ISETP.GT.U32.AND P0, PT, R10, 0x1, PT ;  /* 0x000000010a00780c */ /* 0x000fda0003f04070 */
[----:B------:R-:W0:Y:S02]  /*0550*/  @!P0 LDC.64 R8, c[0x0][0x388] ;  /* 0x0000e200ff088b82 */ /* 0x000e240000000a00 */
[----:B0-----:R-:W-:-:S04]  /*0560*/  @!P0 IADD3 R4, P1, PT, R0, R8, RZ ;  /* 0x0000000800048210 */ /* 0x001fc80007f3e0ff */
[----:B------:R-:W-:-:S05]  /*0570*/  @!P0 LEA.HI.X.SX32 R5, R0, R9, 0x1, P1 ;  /* 0x0000000900058211 */ /* 0x000fca00008f0eff */
[----:B------:R0:W-:Y:S01]  /*0580*/  @!P0 STG.E.U8 desc[UR4][R4.64], RZ ;  /* 0x000000ff04008986 */ /* 0x0001e2000c101104 */
[----:B------:R-:W-:Y:S05]  /*0590*/  @!P0 EXIT ;  /* 0x000000000000894d */ /* 0x000fea0003800000 */
[----:B------:R-:W-:-:S13]  /*05a0*/  ISETP.GE.U32.AND P0, PT, R10, 0x4, PT ;  /* 0x000000040a00780c */ /* 0x000fda0003f06070 */
[----:B------:R-:W1:Y:S02]  /*05b0*/  @P0 LDC.64 R2, c[0x0][0x388] ;  /* 0x0000e200ff020b82 */ /* 0x000e640000000a00 */
[----:B-1----:R-:W-:-:S04]  /*05c0*/  @P0 IADD3 R2, P1, PT, R0, R2, RZ ;  /* 0x0000000200020210 */ /* 0x002fc80007f3e0ff */
[----:B------:R-:W-:-:S05]  /*05d0*/  @P0 LEA.HI.X.SX32 R3, R0, R3, 0x1, P1 ;  /* 0x0000000300030211 */ /* 0x000fca00008f0eff */
[----:B------:R1:W-:Y:S01]  /*05e0*/  @P0 STG.E.U8 desc[UR4][R2.64], RZ ;  /* 0x000000ff02000986 */ /* 0x0003e2000c101104 */
[----:B------:R-:W-:Y:S05]  /*05f0*/  @P0 EXIT ;  /* 0x000000000000094d */ /* 0x000fea0003800000 */
[----:B------:R-:W1:Y:S01]  /*0600*/  LDCU.64 UR6, c[0x0][0x388] ;  /* 0x00007100ff0677ac */ /* 0x000e620008000a00 */
[----:B0-----:R-:W-:Y:S01]  /*0610*/  IMAD.MOV.U32 R4, RZ, RZ, 0x1 ;  /* 0x00000001ff047424 */ /* 0x001fe200078e00ff */
[----:B-1----:R-:W-:-:S04]  /*0620*/  IADD3 R2, P0, PT, R0, UR6, RZ ;  /* 0x0000000600027c10 */ /* 0x002fc8000ff1e0ff */
[----:B------:R-:W-:Y:S02]  /*0630*/  LEA.HI.X.SX32 R3, R0, UR7, 0x1, P0 ;  /* 0x0000000700037c11 */ /* 0x000fe400080f0eff */
[----:B------:R-:W-:-:S05]  /*0640*/  PRMT R0, R4, 0x7610, R0 ;  /* 0x0000761004007816 */ /* 0x000fca0000000000 */
[----:B------:R-:W-:Y:S01]  /*0650*/  STG.E.U8 desc[UR4][R2.64], R0 ;  /* 0x0000000002007986 */ /* 0x000fe2000c101104 */
[----:B------:R-:W-:Y:S05]  /*0660*/  EXIT ;  /* 0x000000000000794d */ /* 0x000fea0003800000 */
.L_x_0:
[----:B------:R-:W-:-:S00]  /*0670*/  BRA `(.L_x_0) ;  /* 0xfffffffc00fc7947 */ /* 0x000fc0000383ffff */
[----:B------:R-:W-:-:S00]  /*0680*/  NOP ;  /* 0x0000000000007918 */ /* 0x000fc00000000000 */
[----:B------:R-:W-:-:S00]  /*0690*/  NOP ;  /* 0x0000000000007918 */ /* 0x000fc00000000000 */
[----:B------:R-:W-:-:S00]  /*06a0*/  NOP ;  /* 0x0000000000007918 */ /* 0x000fc00000000000 */
[----:B------:R-:W-:-:S00]  /*06b0*/  NOP ;  /* 0x0000000000007918 */ /* 0x000fc00000000000 */
[----:B------:R-:W-:-:S00]  /*06c0*/  NOP ;  /* 0x0000000000007918 */ /* 0x000fc00000000000 */
[----:B------:R-:W-:-:S00]  /*06d0*/  NOP ;  /* 0x0000000000007918 */ /* 0x000fc00000000000 */
[----:B------:R-:W-:-:S00]  /*06e0*/  NOP ;  /* 0x0000000000007918 */ /* 0x000fc00000000000 */
[----:B------:R-:W-:-:S00]  /*06f0*/  NOP ;  /* 0x0000000000007918 */ /* 0x000fc00000000000 */
.L_x_1:


//--------------------- .nv.shared.reserved.0     --------------------------
	.section	.nv.shared.reserved.0,"aw",@nobits
	.weak		__nv_reservedSMEM_offset_0_alias
	.size		__nv_reservedSMEM_offset_0_alias, 0, 64
	.other		__nv_reservedSMEM_offset_0_alias,@"STO_CUDA_RESERVED_SHARED STV_DEFAULT"
__nv_reservedSMEM_offset_0_alias:
	.zero		0
	.zero		64


//--------------------- .nv.constant0._Z7simStepPhS_i --------------------------
	.section	.nv.constant0._Z7simStepPhS_i,"a",@progbits
	.sectionflags	@""
	.align	4
.nv.constant0._Z7simStepPhS_i:
	.zero		916


//--------------------- SYMBOLS --------------------------

	.type		.nv.reservedSmem.offset0,@object
	.size		.nv.reservedSmem.offset0,0x4
